	.headerflags	@"EF_CUDA_TEXMODE_UNIFIED EF_CUDA_64BIT_ADDRESS EF_CUDA_ACCELERATORS EF_CUDA_SM90 EF_CUDA_VIRTUAL_SM(EF_CUDA_SM90)"
	.elftype	@"ET_EXEC"


//--------------------- .nv.info                  --------------------------
	.section	.nv.info,"",@"SHT_CUDA_INFO"
	.align	4


	//----- nvinfo : EIATTR_REGCOUNT
	.align		4
        /*0000*/ 	.byte	0x04, 0x2f
        /*0002*/ 	.short	(.L_2 - .L_1)
	.align		4
.L_1:
        /*0004*/ 	.word	index@(triton_per_fused__native_batch_norm_legit_cat_14)
        /*0008*/ 	.word	0x00000015


	//----- nvinfo : EIATTR_MIN_STACK_SIZE
	.align		4
.L_2:
        /*000c*/ 	.byte	0x04, 0x12
        /*000e*/ 	.short	(.L_4 - .L_3)
	.align		4
.L_3:
        /*0010*/ 	.word	index@(triton_per_fused__native_batch_norm_legit_cat_14)
        /*0014*/ 	.word	0x00000000


	//----- nvinfo : EIATTR_FRAME_SIZE
	.align		4
.L_4:
        /*0018*/ 	.byte	0x04, 0x11
        /*001a*/ 	.short	(.L_6 - .L_5)
	.align		4
.L_5:
        /*001c*/ 	.word	index@(triton_per_fused__native_batch_norm_legit_cat_14)
        /*0020*/ 	.word	0x00000000


	//----- nvinfo : EIATTR_MIN_STACK_SIZE
	.align		4
.L_6:
        /*0024*/ 	.byte	0x04, 0x12
        /*0026*/ 	.short	(.L_8 - .L_7)
	.align		4
.L_7:
        /*0028*/ 	.word	index@(triton_per_fused__native_batch_norm_legit_cat_14)
        /*002c*/ 	.word	0x00000000
.L_8:


//--------------------- .nv.info.triton_per_fused__native_batch_norm_legit_cat_14 --------------------------
	.section	.nv.info.triton_per_fused__native_batch_norm_legit_cat_14,"",@"SHT_CUDA_INFO"
	.sectionflags	@""
	.align	4


	//----- nvinfo : EIATTR_CUDA_API_VERSION
	.align		4
        /*0000*/ 	.byte	0x04, 0x37
        /*0002*/ 	.short	(.L_10 - .L_9)
.L_9:
        /*0004*/ 	.word	0x0000007c


	//----- nvinfo : EIATTR_KPARAM_INFO
	.align		4
.L_10:
        /*0008*/ 	.byte	0x04, 0x17
        /*000a*/ 	.short	(.L_12 - .L_11)
.L_11:
        /*000c*/ 	.word	0x00000000
        /*0010*/ 	.short	0x0005
        /*0012*/ 	.short	0x0024
        /*0014*/ 	.byte	0x00, 0xf0, 0x11, 0x00


	//----- nvinfo : EIATTR_KPARAM_INFO
	.align		4
.L_12:
        /*0018*/ 	.byte	0x04, 0x17
        /*001a*/ 	.short	(.L_14 - .L_13)
.L_13:
        /*001c*/ 	.word	0x00000000
        /*0020*/ 	.short	0x0004
        /*0022*/ 	.short	0x0020
        /*0024*/ 	.byte	0x00, 0xf0, 0x11, 0x00


	//----- nvinfo : EIATTR_KPARAM_INFO
	.align		4
.L_14:
        /*0028*/ 	.byte	0x04, 0x17
        /*002a*/ 	.short	(.L_16 - .L_15)
.L_15:
        /*002c*/ 	.word	0x00000000
        /*0030*/ 	.short	0x0003
        /*0032*/ 	.short	0x0018
        /*0034*/ 	.byte	0x00, 0xf4, 0x21, 0x00


	//----- nvinfo : EIATTR_KPARAM_INFO
	.align		4
.L_16:
        /*0038*/ 	.byte	0x04, 0x17
        /*003a*/ 	.short	(.L_18 - .L_17)
.L_17:
        /*003c*/ 	.word	0x00000000
        /*0040*/ 	.short	0x0002
        /*0042*/ 	.short	0x0010
        /*0044*/ 	.byte	0x00, 0xf4, 0x21, 0x00


	//----- nvinfo : EIATTR_KPARAM_INFO
	.align		4
.L_18:
        /*0048*/ 	.byte	0x04, 0x17
        /*004a*/ 	.short	(.L_20 - .L_19)
.L_19:
        /*004c*/ 	.word	0x00000000
        /*0050*/ 	.short	0x0001
        /*0052*/ 	.short	0x0008
        /*0054*/ 	.byte	0x00, 0xf4, 0x21, 0x00


	//----- nvinfo : EIATTR_KPARAM_INFO
	.align		4
.L_20:
        /*0058*/ 	.byte	0x04, 0x17
        /*005a*/ 	.short	(.L_22 - .L_21)
.L_21:
        /*005c*/ 	.word	0x00000000
        /*0060*/ 	.short	0x0000
        /*0062*/ 	.short	0x0000
        /*0064*/ 	.byte	0x00, 0xf4, 0x21, 0x00


	//----- nvinfo : EIATTR_SPARSE_MMA_MASK
	.align		4
.L_22:
        /*0068*/ 	.byte	0x03, 0x50
        /*006a*/ 	.short	0x0000


	//----- nvinfo : EIATTR_MAXREG_COUNT
	.align		4
        /*006c*/ 	.byte	0x03, 0x1b
        /*006e*/ 	.short	0x00ff


	//----- nvinfo : EIATTR_COOP_GROUP_MASK_REGIDS
	.align		4
        /*0070*/ 	.byte	0x04, 0x29
        /*0072*/ 	.short	(.L_24 - .L_23)


	//   ....[0]....
.L_23:
        /*0074*/ 	.word	0xffffffff


	//   ....[1]....
        /*0078*/ 	.word	0xffffffff


	//   ....[2]....
        /*007c*/ 	.word	0xffffffff


	//   ....[3]....
        /*0080*/ 	.word	0xffffffff


	//   ....[4]....
        /*0084*/ 	.word	0xffffffff


	//   ....[5]....
        /*0088*/ 	.word	0xffffffff


	//   ....[6]....
        /*008c*/ 	.word	0xffffffff


	//   ....[7]....
        /*0090*/ 	.word	0xffffffff


	//   ....[8]....
        /*0094*/ 	.word	0xffffffff


	//   ....[9]....
        /*0098*/ 	.word	0xffffffff


	//   ....[10]....
        /*009c*/ 	.word	0xffffffff


	//   ....[11]....
        /*00a0*/ 	.word	0xffffffff


	//----- nvinfo : EIATTR_COOP_GROUP_INSTR_OFFSETS
	.align		4
.L_24:
        /*00a4*/ 	.byte	0x04, 0x28
        /*00a6*/ 	.short	(.L_26 - .L_25)


	//   ....[0]....
.L_25:
        /*00a8*/ 	.word	0x00000130


	//   ....[1]....
        /*00ac*/ 	.word	0x00000150


	//   ....[2]....
        /*00b0*/ 	.word	0x00000180


	//   ....[3]....
        /*00b4*/ 	.word	0x000001b0


	//   ....[4]....
        /*00b8*/ 	.word	0x000001e0


	//   ....[5]....
        /*00bc*/ 	.word	0x00000250


	//   ....[6]....
        /*00c0*/ 	.word	0x00000340


	//   ....[7]....
        /*00c4*/ 	.word	0x00000360


	//   ....[8]....
        /*00c8*/ 	.word	0x00000380


	//   ....[9]....
        /*00cc*/ 	.word	0x000003b0


	//   ....[10]....
        /*00d0*/ 	.word	0x000003e0


	//   ....[11]....
        /*00d4*/ 	.word	0x00000490


	//----- nvinfo : EIATTR_EXIT_INSTR_OFFSETS
	.align		4
.L_26:
        /*00d8*/ 	.byte	0x04, 0x1c
        /*00da*/ 	.short	(.L_28 - .L_27)


	//   ....[0]....
.L_27:
        /*00dc*/ 	.word	0x00000680


	//   ....[1]....
        /*00e0*/ 	.word	0x000006a0


	//----- nvinfo : EIATTR_REQNTID
	.align		4
.L_28:
        /*00e4*/ 	.byte	0x04, 0x10
        /*00e6*/ 	.short	(.L_30 - .L_29)
.L_29:
        /*00e8*/ 	.word	0x00000040
        /*00ec*/ 	.word	0x00000001
        /*00f0*/ 	.word	0x00000001


	//----- nvinfo : EIATTR_CBANK_PARAM_SIZE
	.align		4
.L_30:
        /*00f4*/ 	.byte	0x03, 0x19
        /*00f6*/ 	.short	0x0028


	//----- nvinfo : EIATTR_PARAM_CBANK
	.align		4
        /*00f8*/ 	.byte	0x04, 0x0a
        /*00fa*/ 	.short	(.L_32 - .L_31)
	.align		4
.L_31:
        /*00fc*/ 	.word	index@(.nv.constant0.triton_per_fused__native_batch_norm_legit_cat_14)
        /*0100*/ 	.short	0x0210
        /*0102*/ 	.short	0x0028


	//----- nvinfo : EIATTR_SW_WAR
	.align		4
.L_32:
        /*0104*/ 	.byte	0x04, 0x36
        /*0106*/ 	.short	(.L_34 - .L_33)
.L_33:
        /*0108*/ 	.word	0x00000008
.L_34:


//--------------------- .nv.callgraph             --------------------------
	.section	.nv.callgraph,"",@"SHT_CUDA_CALLGRAPH"
	.align	4
	.sectionentsize	8
	.align		4
        /*0000*/ 	.word	0x00000000
	.align		4
        /*0004*/ 	.word	0xffffffff
	.align		4
        /*0008*/ 	.word	0x00000000
	.align		4
        /*000c*/ 	.word	0xfffffffe
	.align		4
        /*0010*/ 	.word	0x00000000
	.align		4
        /*0014*/ 	.word	0xfffffffd
	.align		4
        /*0018*/ 	.word	0x00000000
	.align		4
        /*001c*/ 	.word	0xfffffffc


//--------------------- .nv.constant4             --------------------------
	.section	.nv.constant4,"a",@progbits
	.align	8
	.align		8
.nv.constant4:
        /*0000*/ 	.dword	_$_str


//--------------------- .text.triton_per_fused__native_batch_norm_legit_cat_14 --------------------------
	.section	.text.triton_per_fused__native_batch_norm_legit_cat_14,"ax",@progbits
	.sectionflags	@"SHF_BARRIERS=1"
	.align	128
        .global         triton_per_fused__native_batch_norm_legit_cat_14
        .type           triton_per_fused__native_batch_norm_legit_cat_14,@function
        .size           triton_per_fused__native_batch_norm_legit_cat_14,(.L_x_1 - triton_per_fused__native_batch_norm_legit_cat_14)
        .other          triton_per_fused__native_batch_norm_legit_cat_14,@"STO_CUDA_ENTRY STV_DEFAULT"
triton_per_fused__native_batch_norm_legit_cat_14:
.text.triton_per_fused__native_batch_norm_legit_cat_14:
[----:B------:R-:W0:Y:S02]  /*0000*/  LDC R1, c[0x0][0x28] ;  /* 0x00000a00ff017b82 */ /* 0x000e240000000800 */
[----:B------:R-:W1:Y:S01]  /*0010*/  S2R R15, SR_TID.X ;  /* 0x00000000000f7919 */ /* 0x000e620000002100 */
[----:B------:R-:W2:Y:S01]  /*0020*/  LDC.64 R4, c[0x0][0x218] ;  /* 0x00008600ff047b82 */ /* 0x000ea20000000a00 */
[----:B------:R-:W-:Y:S01]  /*0030*/  ULDC.64 UR6, c[0x0][0x208] ;  /* 0x0000820000067ab9 */ /* 0x000fe20000000a00 */
[----:B------:R-:W3:Y:S01]  /*0040*/  S2R R0, SR_CTAID.X ;  /* 0x0000000000007919 */ /* 0x000ee20000002500 */
[----:B-1----:R-:W-:-:S04]  /*0050*/  SHF.L.U32 R10, R15, 0x2, RZ ;  /* 0x000000020f0a7819 */ /* 0x002fc800000006ff */
[----:B------:R-:W-:-:S04]  /*0060*/  LOP3.LUT R3, R10, 0xfc, RZ, 0xc0, !PT ;  /* 0x000000fc0a037812 */ /* 0x000fc800078ec0ff */
[----:B---3--:R-:W-:-:S05]  /*0070*/  LEA R7, R0, R3, 0x8 ;  /* 0x0000000300077211 */ /* 0x008fca00078e40ff */
[----:B--2---:R-:W-:-:S06]  /*0080*/  IMAD.WIDE R4, R7, 0x4, R4 ;  /* 0x0000000407047825 */ /* 0x004fcc00078e0204 */
[----:B------:R-:W2:Y:S01]  /*0090*/  LDG.E.128 R4, desc[UR6][R4.64] ;  /* 0x0000000604047981 */ /* 0x000ea2000c1e1d00 */
[----:B------:R-:W1:Y:S01]  /*00a0*/  S2UR UR5, SR_CgaCtaId ;  /* 0x00000000000579c3 */ /* 0x000e620000008800 */
[C---:B------:R-:W-:Y:S01]  /*00b0*/  LOP3.LUT P1, RZ, R15.reuse, 0x1f, RZ, 0xc0, !PT ;  /* 0x0000001f0fff7812 */ /* 0x040fe2000782c0ff */
[----:B------:R-:W-:Y:S01]  /*00c0*/  UMOV UR4, 0x400 ;  /* 0x0000040000047882 */ /* 0x000fe20000000000 */
[C---:B------:R-:W-:Y:S02]  /*00d0*/  ISETP.GE.AND P2, PT, R15.reuse, 0x2, PT ;  /* 0x000000020f00780c */ /* 0x040fe40003f46270 */
[----:B------:R-:W-:Y:S01]  /*00e0*/  LOP3.LUT P4, RZ, R15, 0x3f, RZ, 0xc0, !PT ;  /* 0x0000003f0fff7812 */ /* 0x000fe2000788c0ff */
[----:B-1----:R-:W-:Y:S01]  /*00f0*/  UPRMT UR4, UR5, 0x654, UR4 ;  /* 0x0000065405047896 */ /* 0x002fe20008000004 */
[----:B--2---:R-:W-:-:S04]  /*0100*/  FADD R11, R4, R5 ;  /* 0x00000005040b7221 */ /* 0x004fc80000000000 */
[----:B------:R-:W-:-:S04]  /*0110*/  FADD R2, R6, R11 ;  /* 0x0000000b06027221 */ /* 0x000fc80000000000 */
[----:B------:R-:W-:-:S05]  /*0120*/  FADD R2, R7, R2 ;  /* 0x0000000207027221 */ /* 0x000fca0000000000 */
[----:B------:R-:W1:Y:S02]  /*0130*/  SHFL.BFLY PT, R11, R2, 0x10, 0x1f ;  /* 0x0e001f00020b7f89 */ /* 0x000e6400000e0000 */
[----:B-1----:R-:W-:-:S05]  /*0140*/  FADD R11, R2, R11 ;  /* 0x0000000b020b7221 */ /* 0x002fca0000000000 */
[----:B------:R-:W1:Y:S02]  /*0150*/  SHFL.BFLY PT, R12, R11, 0x8, 0x1f ;  /* 0x0d001f000b0c7f89 */ /* 0x000e6400000e0000 */
[----:B-1----:R-:W-:Y:S01]  /*0160*/  FADD R12, R11, R12 ;  /* 0x0000000c0b0c7221 */ /* 0x002fe20000000000 */
[----:B------:R-:W-:-:S04]  /*0170*/  SHF.R.U32.HI R11, RZ, 0x3, R15 ;  /* 0x00000003ff0b7819 */ /* 0x000fc8000001160f */
[----:B------:R-:W1:Y:S01]  /*0180*/  SHFL.BFLY PT, R13, R12, 0x4, 0x1f ;  /* 0x0c801f000c0d7f89 */ /* 0x000e6200000e0000 */
[----:B------:R-:W-:Y:S01]  /*0190*/  LOP3.LUT R11, R11, 0x4, RZ, 0xc0, !PT ;  /* 0x000000040b0b7812 */ /* 0x000fe200078ec0ff */
[----:B-1----:R-:W-:-:S05]  /*01a0*/  FADD R13, R12, R13 ;  /* 0x0000000d0c0d7221 */ /* 0x002fca0000000000 */
[----:B------:R-:W1:Y:S02]  /*01b0*/  SHFL.BFLY PT, R14, R13, 0x2, 0x1f ;  /* 0x0c401f000d0e7f89 */ /* 0x000e6400000e0000 */
[----:B-1----:R-:W-:Y:S01]  /*01c0*/  FADD R14, R13, R14 ;  /* 0x0000000e0d0e7221 */ /* 0x002fe20000000000 */
[----:B------:R-:W-:-:S04]  /*01d0*/  LOP3.LUT R13, R15, 0x1, RZ, 0xc0, !PT ;  /* 0x000000010f0d7812 */ /* 0x000fc800078ec0ff */
[----:B------:R-:W1:Y:S01]  /*01e0*/  SHFL.BFLY PT, R17, R14, 0x1, 0x1f ;  /* 0x0c201f000e117f89 */ /* 0x000e6200000e0000 */
[----:B------:R-:W-:-:S04]  /*01f0*/  ISETP.NE.U32.AND P0, PT, R13, 0x1, PT ;  /* 0x000000010d00780c */ /* 0x000fc80003f05070 */
[----:B------:R-:W-:Y:S01]  /*0200*/  ISETP.LT.AND P0, PT, R15, 0x2, P0 ;  /* 0x000000020f00780c */ /* 0x000fe20000701270 */
[----:B-1----:R-:W-:-:S05]  /*0210*/  FADD R2, R14, R17 ;  /* 0x000000110e027221 */ /* 0x002fca0000000000 */
[----:B------:R-:W-:Y:S01]  /*0220*/  @!P1 STS [R11+UR4], R2 ;  /* 0x000000020b009988 */ /* 0x000fe20008000804 */
[----:B------:R-:W-:Y:S06]  /*0230*/  BAR.SYNC.DEFER_BLOCKING 0x0 ;  /* 0x0000000000007b1d */ /* 0x000fec0000010000 */
[----:B------:R-:W1:Y:S04]  /*0240*/  @!P2 LDS R9, [R10+UR4] ;  /* 0x000000040a09a984 */ /* 0x000e680008000800 */
[----:B-1----:R-:W1:Y:S02]  /*0250*/  SHFL.BFLY PT, R12, R9, 0x1, 0x1f ;  /* 0x0c201f00090c7f89 */ /* 0x002e6400000e0000 */
[----:B-1----:R-:W-:-:S05]  /*0260*/  FADD R13, R9, R12 ;  /* 0x0000000c090d7221 */ /* 0x002fca0000000000 */
[----:B------:R-:W-:Y:S01]  /*0270*/  @P0 STS [R10+UR4], R13 ;  /* 0x0000000d0a000988 */ /* 0x000fe20008000804 */
[----:B------:R-:W-:Y:S06]  /*0280*/  BAR.SYNC.DEFER_BLOCKING 0x0 ;  /* 0x0000000000007b1d */ /* 0x000fec0000010000 */
[----:B------:R-:W1:Y:S02]  /*0290*/  LDS R12, [UR4] ;  /* 0x00000004ff0c7984 */ /* 0x000e640008000800 */
[----:B-1----:R-:W-:-:S04]  /*02a0*/  FADD R2, RZ, R12 ;  /* 0x0000000cff027221 */ /* 0x002fc80000000000 */
[----:B------:R-:W-:-:S04]  /*02b0*/  FMUL R2, R2, 0.00390625 ;  /* 0x3b80000002027820 */ /* 0x000fc80000400000 */
[--C-:B------:R-:W-:Y:S01]  /*02c0*/  FADD R5, R5, -R2.reuse ;  /* 0x8000000205057221 */ /* 0x100fe20000000000 */
[--C-:B------:R-:W-:Y:S01]  /*02d0*/  FADD R4, R4, -R2.reuse ;  /* 0x8000000204047221 */ /* 0x100fe20000000000 */
[--C-:B------:R-:W-:Y:S01]  /*02e0*/  FADD R6, R6, -R2.reuse ;  /* 0x8000000206067221 */ /* 0x100fe20000000000 */
[----:B------:R-:W-:Y:S01]  /*02f0*/  FADD R7, R7, -R2 ;  /* 0x8000000207077221 */ /* 0x000fe20000000000 */
[----:B------:R-:W-:-:S04]  /*0300*/  FMUL R9, R5, R5 ;  /* 0x0000000505097220 */ /* 0x000fc80000400000 */
[----:B------:R-:W-:-:S04]  /*0310*/  FFMA R9, R4, R4, R9 ;  /* 0x0000000404097223 */ /* 0x000fc80000000009 */
[----:B------:R-:W-:-:S04]  /*0320*/  FFMA R12, R6, R6, R9 ;  /* 0x00000006060c7223 */ /* 0x000fc80000000009 */
[----:B------:R-:W-:-:S05]  /*0330*/  FFMA R12, R7, R7, R12 ;  /* 0x00000007070c7223 */ /* 0x000fca000000000c */
[----:B------:R-:W1:Y:S02]  /*0340*/  SHFL.BFLY PT, R9, R12, 0x10, 0x1f ;  /* 0x0e001f000c097f89 */ /* 0x000e6400000e0000 */
[----:B-1----:R-:W-:-:S05]  /*0350*/  FADD R9, R12, R9 ;  /* 0x000000090c097221 */ /* 0x002fca0000000000 */
[----:B------:R-:W1:Y:S02]  /*0360*/  SHFL.BFLY PT, R14, R9, 0x8, 0x1f ;  /* 0x0d001f00090e7f89 */ /* 0x000e6400000e0000 */
[----:B-1----:R-:W-:-:S05]  /*0370*/  FADD R14, R9, R14 ;  /* 0x0000000e090e7221 */ /* 0x002fca0000000000 */
[----:B------:R-:W1:Y:S02]  /*0380*/  SHFL.BFLY PT, R13, R14, 0x4, 0x1f ;  /* 0x0c801f000e0d7f89 */ /* 0x000e6400000e0000 */
[----:B-1----:R-:W-:Y:S01]  /*0390*/  FADD R13, R14, R13 ;  /* 0x0000000d0e0d7221 */ /* 0x002fe20000000000 */
[----:B------:R-:W-:-:S04]  /*03a0*/  HFMA2.MMA R14, -RZ, RZ, 0.9375, 0 ;  /* 0x3b800000ff0e7435 */ /* 0x000fc800000001ff */
[----:B------:R-:W1:Y:S02]  /*03b0*/  SHFL.BFLY PT, R16, R13, 0x2, 0x1f ;  /* 0x0c401f000d107f89 */ /* 0x000e6400000e0000 */
[----:B-1----:R-:W-:Y:S01]  /*03c0*/  FADD R16, R13, R16 ;  /* 0x000000100d107221 */ /* 0x002fe20000000000 */
[----:B------:R-:W-:-:S04]  /*03d0*/  SHF.R.S32.HI R13, RZ, 0x1f, R0 ;  /* 0x0000001fff0d7819 */ /* 0x000fc80000011400 */
[----:B------:R-:W1:Y:S02]  /*03e0*/  SHFL.BFLY PT, R17, R16, 0x1, 0x1f ;  /* 0x0c201f0010117f89 */ /* 0x000e6400000e0000 */
[----:B-1----:R-:W-:Y:S01]  /*03f0*/  FADD R18, R16, R17 ;  /* 0x0000001110127221 */ /* 0x002fe20000000000 */
[----:B------:R-:W-:Y:S01]  /*0400*/  BAR.SYNC.DEFER_BLOCKING 0x0 ;  /* 0x0000000000007b1d */ /* 0x000fe20000010000 */
[----:B------:R-:W-:-:S07]  /*0410*/  LEA.HI R16, R13, R0, RZ, 0x7 ;  /* 0x000000000d107211 */ /* 0x000fce00078f38ff */
[----:B------:R-:W1:Y:S01]  /*0420*/  LDC.64 R12, c[0x0][0x228] ;  /* 0x00008a00ff0c7b82 */ /* 0x000e620000000a00 */
[----:B------:R2:W-:Y:S07]  /*0430*/  @!P1 STS [R11+UR4], R18 ;  /* 0x000000120b009988 */ /* 0x0005ee0008000804 */
[----:B------:R-:W-:Y:S01]  /*0440*/  BAR.SYNC.DEFER_BLOCKING 0x0 ;  /* 0x0000000000007b1d */ /* 0x000fe20000010000 */
[C---:B--2---:R-:W-:Y:S02]  /*0450*/  LOP3.LUT R11, R16.reuse, 0xffff80, RZ, 0xc0, !PT ;  /* 0x00ffff80100b7812 */ /* 0x044fe400078ec0ff */
[----:B------:R-:W-:-:S04]  /*0460*/  SHF.L.U32 R16, R16, 0x9, RZ ;  /* 0x0000000910107819 */ /* 0x000fc800000006ff */
[----:B------:R-:W-:Y:S01]  /*0470*/  LOP3.LUT R16, R16, 0xffff0000, RZ, 0xc0, !PT ;  /* 0xffff000010107812 */ /* 0x000fe200078ec0ff */
[----:B------:R-:W2:Y:S04]  /*0480*/  @!P2 LDS R8, [R10+UR4] ;  /* 0x000000040a08a984 */ /* 0x000ea80008000800 */
[----:B--2---:R-:W2:Y:S02]  /*0490*/  SHFL.BFLY PT, R9, R8, 0x1, 0x1f ;  /* 0x0c201f0008097f89 */ /* 0x004ea400000e0000 */
[----:B--2---:R-:W-:-:S05]  /*04a0*/  FADD R17, R8, R9 ;  /* 0x0000000908117221 */ /* 0x004fca0000000000 */
[----:B------:R2:W-:Y:S01]  /*04b0*/  @P0 STS [R10+UR4], R17 ;  /* 0x000000110a000988 */ /* 0x0005e20008000804 */
[----:B------:R-:W-:Y:S01]  /*04c0*/  BAR.SYNC.DEFER_BLOCKING 0x0 ;  /* 0x0000000000007b1d */ /* 0x000fe20000010000 */
[----:B--2---:R-:W-:-:S04]  /*04d0*/  IADD3 R10, -R11, R0, RZ ;  /* 0x000000000b0a7210 */ /* 0x004fc80007ffe1ff */
[----:B------:R-:W-:-:S03]  /*04e0*/  LEA R3, R10, R3, 0x8 ;  /* 0x000000030a037211 */ /* 0x000fc600078e40ff */
[----:B------:R-:W2:Y:S01]  /*04f0*/  LDC.64 R10, c[0x0][0x220] ;  /* 0x00008800ff0a7b82 */ /* 0x000ea20000000a00 */
[----:B------:R-:W-:-:S05]  /*0500*/  IADD3 R3, R3, R16, RZ ;  /* 0x0000001003037210 */ /* 0x000fca0007ffe0ff */
[----:B-1----:R-:W-:Y:S01]  /*0510*/  IMAD.WIDE R12, R3, 0x4, R12 ;  /* 0x00000004030c7825 */ /* 0x002fe200078e020c */
[----:B------:R-:W1:Y:S03]  /*0520*/  LDS R9, [UR4] ;  /* 0x00000004ff097984 */ /* 0x000e660008000800 */
[----:B--2---:R-:W-:-:S04]  /*0530*/  IMAD.WIDE R10, R0, 0x4, R10 ;  /* 0x00000004000a7825 */ /* 0x004fc800078e020a */
[----:B-1----:R-:W-:-:S04]  /*0540*/  FADD R9, RZ, R9 ;  /* 0x00000009ff097221 */ /* 0x002fc80000000000 */
[----:B------:R-:W-:Y:S02]  /*0550*/  FFMA R14, R9, R14, 9.9999997473787516356e-06 ;  /* 0x3727c5ac090e7423 */ /* 0x000fe4000000000e */
[----:B------:R-:W1:Y:S04]  /*0560*/  LDC.64 R8, c[0x0][0x210] ;  /* 0x00008400ff087b82 */ /* 0x000e680000000a00 */
[----:B------:R-:W2:Y:S02]  /*0570*/  MUFU.RSQ R14, R14 ;  /* 0x0000000e000e7308 */ /* 0x000ea40000001400 */
[-C--:B--2---:R-:W-:Y:S01]  /*0580*/  FMUL R4, R4, R14.reuse ;  /* 0x0000000e04047220 */ /* 0x084fe20000400000 */
[-C--:B------:R-:W-:Y:S01]  /*0590*/  FMUL R5, R5, R14.reuse ;  /* 0x0000000e05057220 */ /* 0x080fe20000400000 */
[-C--:B------:R-:W-:Y:S01]  /*05a0*/  FMUL R6, R6, R14.reuse ;  /* 0x0000000e06067220 */ /* 0x080fe20000400000 */
[----:B------:R-:W-:Y:S01]  /*05b0*/  FMUL R7, R7, R14 ;  /* 0x0000000e07077220 */ /* 0x000fe20000400000 */
[----:B------:R-:W-:Y:S01]  /*05c0*/  BAR.SYNC.DEFER_BLOCKING 0x0 ;  /* 0x0000000000007b1d */ /* 0x000fe20000010000 */
[----:B------:R-:W-:Y:S01]  /*05d0*/  FSETP.GT.AND P0, PT, R4, RZ, PT ;  /* 0x000000ff0400720b */ /* 0x000fe20003f04000 */
[----:B-1----:R-:W-:Y:S01]  /*05e0*/  IMAD.WIDE R8, R0, 0x4, R8 ;  /* 0x0000000400087825 */ /* 0x002fe200078e0208 */
[----:B------:R-:W-:-:S02]  /*05f0*/  FSETP.GT.AND P1, PT, R5, RZ, PT ;  /* 0x000000ff0500720b */ /* 0x000fc40003f24000 */
[----:B------:R-:W-:Y:S02]  /*0600*/  FSETP.GT.AND P2, PT, R6, RZ, PT ;  /* 0x000000ff0600720b */ /* 0x000fe40003f44000 */
[----:B------:R-:W-:-:S07]  /*0610*/  FSETP.GT.AND P3, PT, R7, RZ, PT ;  /* 0x000000ff0700720b */ /* 0x000fce0003f64000 */
[----:B------:R-:W-:Y:S02]  /*0620*/  @!P0 FMUL R4, R4, 0.20000000298023223877 ;  /* 0x3e4ccccd04048820 */ /* 0x000fe40000400000 */
[----:B------:R-:W-:Y:S02]  /*0630*/  @!P1 FMUL R5, R5, 0.20000000298023223877 ;  /* 0x3e4ccccd05059820 */ /* 0x000fe40000400000 */
[----:B------:R-:W-:Y:S02]  /*0640*/  @!P2 FMUL R6, R6, 0.20000000298023223877 ;  /* 0x3e4ccccd0606a820 */ /* 0x000fe40000400000 */
[----:B------:R-:W-:Y:S01]  /*0650*/  @!P3 FMUL R7, R7, 0.20000000298023223877 ;  /* 0x3e4ccccd0707b820 */ /* 0x000fe20000400000 */
[----:B------:R1:W-:Y:S04]  /*0660*/  @!P4 STG.E desc[UR6][R8.64], R14 ;  /* 0x0000000e0800c986 */ /* 0x0003e8000c101906 */
[----:B------:R1:W-:Y:S01]  /*0670*/  STG.E.128 desc[UR6][R12.64], R4 ;  /* 0x000000040c007986 */ /* 0x0003e2000c101d06 */
[----:B------:R-:W-:Y:S05]  /*0680*/  @P4 EXIT ;  /* 0x000000000000494d */ /* 0x000fea0003800000 */
[----:B------:R-:W-:Y:S01]  /*0690*/  STG.E desc[UR6][R10.64], R2 ;  /* 0x000000020a007986 */ /* 0x000fe2000c101906 */
[----:B------:R-:W-:Y:S05]  /*06a0*/  EXIT ;  /* 0x000000000000794d */ /* 0x000fea0003800000 */
.L_x_0:
[----:B------:R-:W-:-:S00]  /*06b0*/  BRA `(.L_x_0) ;  /* 0xfffffffc00fc7947 */ /* 0x000fc0000383ffff */
[----:B------:R-:W-:-:S00]  /*06c0*/  NOP ;  /* 0x0000000000007918 */ /* 0x000fc00000000000 */
        /* <DEDUP_REMOVED lines=11> */
.L_x_1:


//--------------------- .nv.global.init           --------------------------
	.section	.nv.global.init,"aw",@progbits
.nv.global.init:
	.type		_$_str,@object
	.size		_$_str,(.L_0 - _$_str)
_$_str:
        /*0000*/ 	.byte	0x5f, 0x5f, 0x43, 0x55, 0x44, 0x41, 0x5f, 0x46, 0x54, 0x5a, 0x00
.L_0:


//--------------------- .nv.shared.triton_per_fused__native_batch_norm_legit_cat_14 --------------------------
	.section	.nv.shared.triton_per_fused__native_batch_norm_legit_cat_14,"aw",@nobits
	.sectionflags	@""
	.align	16
	.zero		1024


//--------------------- .nv.constant0.triton_per_fused__native_batch_norm_legit_cat_14 --------------------------
	.section	.nv.constant0.triton_per_fused__native_batch_norm_legit_cat_14,"a",@progbits
	.sectionflags	@""
	.align	4
.nv.constant0.triton_per_fused__native_batch_norm_legit_cat_14:
	.zero		568
